//
// Generated by NVIDIA NVVM Compiler
//
// Compiler Build ID: CL-36424714
// Cuda compilation tools, release 13.0, V13.0.88
// Based on NVVM 20.0.0
//

.version 9.0
.target sm_100
.address_size 64

	// .globl	_Z16factorial_kernelv
.extern .func  (.param .b32 func_retval0) vprintf
(
	.param .b64 vprintf_param_0,
	.param .b64 vprintf_param_1
)
;
.global .align 1 .b8 $str[10] = {37, 100, 33, 61, 37, 108, 108, 117, 10};

.visible .entry _Z16factorial_kernelv()
{
	.local .align 16 .b8 	__local_depot0[16];
	.reg .b64 	%SP;
	.reg .b64 	%SPL;
	.reg .pred 	%p<5>;
	.reg .b32 	%r<23>;
	.reg .b64 	%rd<34>;

	mov.u64 	%SPL, __local_depot0;
	cvta.local.u64 	%SP, %SPL;
	mov.u32 	%r14, %tid.x;
	add.s32 	%r1, %r14, 1;
	and.b32  	%r2, %r1, 3;
	setp.lt.u32 	%p1, %r14, 3;
	mov.b64 	%rd33, 1;
	mov.b32 	%r21, 1;
	@%p1 bra 	$L__BB0_4;
	and.b32  	%r16, %r1, 2044;
	neg.s32 	%r19, %r16;
	mov.b64 	%rd33, 1;
	mov.b32 	%r20, 0;
	mov.b64 	%rd27, 4;
$L__BB0_2:
	add.s64 	%rd17, %rd27, -3;
	mul.lo.s64 	%rd18, %rd33, %rd17;
	add.s64 	%rd19, %rd27, -2;
	mul.lo.s64 	%rd20, %rd18, %rd19;
	add.s64 	%rd21, %rd27, -1;
	mul.lo.s64 	%rd22, %rd20, %rd21;
	mul.lo.s64 	%rd33, %rd22, %rd27;
	add.s32 	%r20, %r20, 4;
	add.s32 	%r19, %r19, 4;
	add.s64 	%rd27, %rd27, 4;
	setp.ne.s32 	%p2, %r19, 0;
	@%p2 bra 	$L__BB0_2;
	add.s32 	%r21, %r20, 1;
$L__BB0_4:
	setp.eq.s32 	%p3, %r2, 0;
	@%p3 bra 	$L__BB0_7;
	cvt.u64.u32 	%rd31, %r21;
	neg.s32 	%r22, %r2;
$L__BB0_6:
	.pragma "nounroll";
	mul.lo.s64 	%rd33, %rd33, %rd31;
	add.s64 	%rd31, %rd31, 1;
	add.s32 	%r22, %r22, 1;
	setp.ne.s32 	%p4, %r22, 0;
	@%p4 bra 	$L__BB0_6;
$L__BB0_7:
	add.u64 	%rd23, %SP, 0;
	add.u64 	%rd24, %SPL, 0;
	st.local.u32 	[%rd24], %r1;
	st.local.u64 	[%rd24+8], %rd33;
	mov.u64 	%rd25, $str;
	cvta.global.u64 	%rd26, %rd25;
	{ // callseq 0, 0
	.param .b64 param0;
	st.param.b64 	[param0], %rd26;
	.param .b64 param1;
	st.param.b64 	[param1], %rd23;
	.param .b32 retval0;
	call.uni (retval0), 
	vprintf, 
	(
	param0, 
	param1
	);
	ld.param.b32 	%r17, [retval0];
	} // callseq 0
	ret;

}


// ===== COMPILED SASS (sm_100) =====

	.target	sm_100

	.elftype	@"ET_EXEC"


//--------------------- .note.nv.tkinfo           --------------------------
	.section	.note.nv.tkinfo,"",@"SHT_NOTE"
	.sectionflags	@"SHF_NOTE_NV_TKINFO"
	.tkinfo
        /*0018*/ 	.word	0x00000002
        /*0030*/ 	.string	""
        /*0030*/ 	.string	"ptxas"
        /*0030*/ 	.string	"Cuda compilation tools, release 13.0, V13.0.88"
        /*0030*/ 	.string	"Build cuda_13.0.r13.0/compiler.36424714_0"
        /*0030*/ 	.string	"-arch sm_100 -m 64 "



//--------------------- .note.nv.cuinfo           --------------------------
	.section	.note.nv.cuinfo,"",@"SHT_NOTE"
	.sectionflags	@"SHF_NOTE_NV_CUINFO"
        /*0018*/ 	.short	0x0002
        /*001a*/ 	.short	0x0064
        /*001c*/ 	.short	0x0082
	.zero		2


//--------------------- .nv.info                  --------------------------
	.section	.nv.info,"",@"SHT_CUDA_INFO"
	.align	4


	//----- nvinfo : EIATTR_REGCOUNT
	.align		4
        /*0000*/ 	.byte	0x04, 0x2f
        /*0002*/ 	.short	(.L_2 - .L_1)
	.align		4
.L_1:
        /*0004*/ 	.word	index@(_Z16factorial_kernelv)
        /*0008*/ 	.word	0x00000018


	//----- nvinfo : EIATTR_FRAME_SIZE
	.align		4
.L_2:
        /*000c*/ 	.byte	0x04, 0x11
        /*000e*/ 	.short	(.L_4 - .L_3)
	.align		4
.L_3:
        /*0010*/ 	.word	index@(_Z16factorial_kernelv)
        /*0014*/ 	.word	0x00000010


	//----- nvinfo : EIATTR_MIN_STACK_SIZE
	.align		4
.L_4:
        /*0018*/ 	.byte	0x04, 0x12
        /*001a*/ 	.short	(.L_6 - .L_5)
	.align		4
.L_5:
        /*001c*/ 	.word	index@(_Z16factorial_kernelv)
        /*0020*/ 	.word	0x00000010
.L_6:


//--------------------- .nv.compat                --------------------------
	.section	.nv.compat,"",@"SHT_CUDA_COMPAT_INFO"
	.align	4
        /*0000*/ 	.byte	0x02, 0x09, 0x00, 0x00, 0x02, 0x02, 0x01, 0x00, 0x02, 0x05, 0x05, 0x00, 0x03, 0x07, 0x01, 0x01
        /*0010*/ 	.byte	0x02, 0x03, 0x00, 0x00, 0x02, 0x06, 0x01, 0x00, 0x04, 0x0b, 0x08, 0x00, 0x09, 0x00, 0x00, 0x00
        /*0020*/ 	.byte	0x00, 0x00, 0x00, 0x00


//--------------------- .nv.info._Z16factorial_kernelv --------------------------
	.section	.nv.info._Z16factorial_kernelv,"",@"SHT_CUDA_INFO"
	.sectionflags	@""
	.align	4


	//----- nvinfo : EIATTR_CUDA_API_VERSION
	.align		4
        /*0000*/ 	.byte	0x04, 0x37
        /*0002*/ 	.short	(.L_8 - .L_7)
.L_7:
        /*0004*/ 	.word	0x00000082


	//----- nvinfo : EIATTR_SPARSE_MMA_MASK
	.align		4
.L_8:
        /*0008*/ 	.byte	0x03, 0x50
        /*000a*/ 	.short	0x0000


	//----- nvinfo : EIATTR_MAXREG_COUNT
	.align		4
        /*000c*/ 	.byte	0x03, 0x1b
        /*000e*/ 	.short	0x00ff


	//----- nvinfo : EIATTR_EXTERNS
	.align		4
        /*0010*/ 	.byte	0x04, 0x0f
        /*0012*/ 	.short	(.L_10 - .L_9)


	//   ....[0]....
	.align		4
.L_9:
        /*0014*/ 	.word	index@(vprintf)


	//----- nvinfo : EIATTR_MERCURY_ISA_VERSION
	.align		4
.L_10:
        /*0018*/ 	.byte	0x03, 0x5f
        /*001a*/ 	.short	0x0101


	//----- nvinfo : EIATTR_VRC_CTA_INIT_COUNT
	.align		4
        /*001c*/ 	.byte	0x02, 0x4a
	.zero		1
	.zero		1


	//----- nvinfo : EIATTR_SYSCALL_OFFSETS
	.align		4
        /*0020*/ 	.byte	0x04, 0x46
        /*0022*/ 	.short	(.L_12 - .L_11)


	//   ....[0]....
.L_11:
        /*0024*/ 	.word	0x00000fc0


	//----- nvinfo : EIATTR_EXIT_INSTR_OFFSETS
	.align		4
.L_12:
        /*0028*/ 	.byte	0x04, 0x1c
        /*002a*/ 	.short	(.L_14 - .L_13)


	//   ....[0]....
.L_13:
        /*002c*/ 	.word	0x00000fd0


	//----- nvinfo : EIATTR_CRS_STACK_SIZE
	.align		4
.L_14:
        /*0030*/ 	.byte	0x04, 0x1e
        /*0032*/ 	.short	(.L_16 - .L_15)
.L_15:
        /*0034*/ 	.word	0x00000000


	//----- nvinfo : EIATTR_SW_WAR
	.align		4
.L_16:
        /*0038*/ 	.byte	0x04, 0x36
        /*003a*/ 	.short	(.L_18 - .L_17)
.L_17:
        /*003c*/ 	.word	0x00000008
.L_18:


//--------------------- .nv.callgraph             --------------------------
	.section	.nv.callgraph,"",@"SHT_CUDA_CALLGRAPH"
	.align	4
	.sectionentsize	8
	.align		4
        /*0000*/ 	.word	0x00000000
	.align		4
        /*0004*/ 	.word	0xffffffff
	.align		4
        /*0008*/ 	.word	index@(_Z16factorial_kernelv)
	.align		4
        /*000c*/ 	.word	index@(vprintf)
	.align		4
        /*0010*/ 	.word	0x00000000
	.align		4
        /*0014*/ 	.word	0xfffffffe
	.align		4
        /*0018*/ 	.word	0x00000000
	.align		4
        /*001c*/ 	.word	0xfffffffd
	.align		4
        /*0020*/ 	.word	0x00000000
	.align		4
        /*0024*/ 	.word	0xfffffffc


//--------------------- .nv.constant4             --------------------------
	.section	.nv.constant4,"a",@progbits
	.align	8
	.align		8
.nv.constant4:
        /*0000*/ 	.dword	vprintf
	.align		8
        /*0008*/ 	.dword	$str


//--------------------- .text._Z16factorial_kernelv --------------------------
	.section	.text._Z16factorial_kernelv,"ax",@progbits
	.align	128
        .global         _Z16factorial_kernelv
        .type           _Z16factorial_kernelv,@function
        .size           _Z16factorial_kernelv,(.L_x_16 - _Z16factorial_kernelv)
        .other          _Z16factorial_kernelv,@"STO_CUDA_ENTRY STV_DEFAULT"
_Z16factorial_kernelv:
.text._Z16factorial_kernelv:
[----:B------:R-:W0:Y:S01]  /*0000*/  LDC R1, c[0x0][0x37c] ;  /* 0x0000df00ff017b82 */ /* 0x000e220000000800 */
[----:B------:R-:W1:Y:S01]  /*0010*/  S2R R0, SR_TID.X ;  /* 0x0000000000007919 */ /* 0x000e620000002100 */
[----:B------:R-:W2:Y:S01]  /*0020*/  LDCU UR4, c[0x0][0x2f8] ;  /* 0x00005f00ff0477ac */ /* 0x000ea20008000800 */
[----:B0-----:R-:W-:Y:S01]  /*0030*/  IADD3 R1, PT, PT, R1, -0x10, RZ ;  /* 0xfffffff001017810 */ /* 0x001fe20007ffe0ff */
[----:B------:R-:W-:Y:S01]  /*0040*/  BSSY.RECONVERGENT B2, `(.L_x_0) ;  /* 0x00000db000027945 */ /* 0x000fe20003800200 */
[----:B------:R-:W-:Y:S01]  /*0050*/  HFMA2 R12, -RZ, RZ, 0, 0 ;  /* 0x00000000ff0c7431 */ /* 0x000fe200000001ff */
[----:B------:R-:W0:Y:S01]  /*0060*/  LDCU UR5, c[0x0][0x2fc] ;  /* 0x00005f80ff0577ac */ /* 0x000e220008000800 */
[----:B------:R-:W-:Y:S01]  /*0070*/  IMAD.MOV.U32 R10, RZ, RZ, 0x1 ;  /* 0x00000001ff0a7424 */ /* 0x000fe200078e00ff */
[----:B------:R-:W-:Y:S02]  /*0080*/  MOV R3, 0x1 ;  /* 0x0000000100037802 */ /* 0x000fe40000000f00 */
[----:B--2---:R-:W-:-:S05]  /*0090*/  IADD3 R6, P1, PT, R1, UR4, RZ ;  /* 0x0000000401067c10 */ /* 0x004fca000ff3e0ff */
[----:B0-----:R-:W-:Y:S01]  /*00a0*/  IMAD.X R7, RZ, RZ, UR5, P1 ;  /* 0x00000005ff077e24 */ /* 0x001fe200088e06ff */
[C---:B-1----:R-:W-:Y:S02]  /*00b0*/  ISETP.GE.U32.AND P0, PT, R0.reuse, 0x3, PT ;  /* 0x000000030000780c */ /* 0x042fe40003f06070 */
[----:B------:R-:W-:-:S04]  /*00c0*/  IADD3 R0, PT, PT, R0, 0x1, RZ ;  /* 0x0000000100007810 */ /* 0x000fc80007ffe0ff */
[----:B------:R-:W-:-:S07]  /*00d0*/  LOP3.LUT R4, R0, 0x3, RZ, 0xc0, !PT ;  /* 0x0000000300047812 */ /* 0x000fce00078ec0ff */
[----:B------:R-:W-:Y:S05]  /*00e0*/  @!P0 BRA `(.L_x_1) ;  /* 0x0000000c00408947 */ /* 0x000fea0003800000 */
[----:B------:R-:W-:Y:S01]  /*00f0*/  LOP3.LUT R8, R0, 0x7fc, RZ, 0xc0, !PT ;  /* 0x000007fc00087812 */ /* 0x000fe200078ec0ff */
[----:B------:R-:W-:Y:S04]  /*0100*/  BSSY.RECONVERGENT B1, `(.L_x_2) ;  /* 0x00000cd000017945 */ /* 0x000fe80003800200 */
[----:B------:R-:W-:Y:S01]  /*0110*/  BSSY.RELIABLE B0, `(.L_x_3) ;  /* 0x00000af000007945 */ /* 0x000fe20003800100 */
[----:B------:R-:W-:Y:S01]  /*0120*/  MOV R10, 0x1 ;  /* 0x00000001000a7802 */ /* 0x000fe20000000f00 */
[----:B------:R-:W-:Y:S01]  /*0130*/  IMAD.MOV.U32 R12, RZ, RZ, RZ ;  /* 0x000000ffff0c7224 */ /* 0x000fe200078e00ff */
[----:B------:R-:W-:Y:S01]  /*0140*/  IADD3 R8, PT, PT, -R8, RZ, RZ ;  /* 0x000000ff08087210 */ /* 0x000fe20007ffe1ff */
[----:B------:R-:W-:Y:S01]  /*0150*/  IMAD.MOV.U32 R5, RZ, RZ, RZ ;  /* 0x000000ffff057224 */ /* 0x000fe200078e00ff */
[----:B------:R-:W-:-:S02]  /*0160*/  MOV R3, RZ ;  /* 0x000000ff00037202 */ /* 0x000fc40000000f00 */
[----:B------:R-:W-:Y:S02]  /*0170*/  ISETP.GE.AND P0, PT, R8, RZ, PT ;  /* 0x000000ff0800720c */ /* 0x000fe40003f06270 */
[----:B------:R-:W-:-:S11]  /*0180*/  MOV R2, 0x4 ;  /* 0x0000000400027802 */ /* 0x000fd60000000f00 */
[----:B------:R-:W-:Y:S05]  /*0190*/  @P0 BRA `(.L_x_4) ;  /* 0x0000000800980947 */ /* 0x000fea0003800000 */
[----:B------:R-:W-:Y:S01]  /*01a0*/  IADD3 R9, PT, PT, -R8, RZ, RZ ;  /* 0x000000ff08097210 */ /* 0x000fe20007ffe1ff */
[----:B------:R-:W-:Y:S01]  /*01b0*/  BSSY.RECONVERGENT B3, `(.L_x_5) ;  /* 0x0000069000037945 */ /* 0x000fe20003800200 */
[----:B------:R-:W-:Y:S02]  /*01c0*/  PLOP3.LUT P0, PT, PT, PT, PT, 0x80, 0x8 ;  /* 0x000000000008781c */ /* 0x000fe40003f0f070 */
[----:B------:R-:W-:-:S13]  /*01d0*/  ISETP.GT.AND P1, PT, R9, 0xc, PT ;  /* 0x0000000c0900780c */ /* 0x000fda0003f24270 */
[----:B------:R-:W-:Y:S05]  /*01e0*/  @!P1 BRA `(.L_x_6) ;  /* 0x0000000400949947 */ /* 0x000fea0003800000 */
[----:B------:R-:W-:-:S13]  /*01f0*/  PLOP3.LUT P0, PT, PT, PT, PT, 0x8, 0x80 ;  /* 0x000000000080781c */ /* 0x000fda0003f0e170 */
.L_x_7:
[----:B------:R-:W-:Y:S02]  /*0200*/  IADD3 R13, P1, PT, R2, -0x3, RZ ;  /* 0xfffffffd020d7810 */ /* 0x000fe40007f3e0ff */
[----:B------:R-:W-:Y:S02]  /*0210*/  IADD3 R8, PT, PT, R8, 0x10, RZ ;  /* 0x0000001008087810 */ /* 0x000fe40007ffe0ff */
[----:B------:R-:W-:Y:S01]  /*0220*/  IADD3.X R9, PT, PT, R5, -0x1, RZ, P1, !PT ;  /* 0xffffffff05097810 */ /* 0x000fe20000ffe4ff */
[-C--:B------:R-:W-:Y:S01]  /*0230*/  IMAD R11, R12, R13.reuse, RZ ;  /* 0x0000000d0c0b7224 */ /* 0x080fe200078e02ff */
[----:B------:R-:W-:Y:S01]  /*0240*/  IADD3 R3, PT, PT, R3, 0x10, RZ ;  /* 0x0000001003037810 */ /* 0x000fe20007ffe0ff */
[----:B------:R-:W-:-:S04]  /*0250*/  IMAD.WIDE.U32 R12, R10, R13, RZ ;  /* 0x0000000d0a0c7225 */ /* 0x000fc800078e00ff */
[----:B------:R-:W-:Y:S01]  /*0260*/  IMAD R9, R10, R9, R11 ;  /* 0x000000090a097224 */ /* 0x000fe200078e020b */
[----:B------:R-:W-:-:S04]  /*0270*/  IADD3 R11, P1, PT, R2, -0x2, RZ ;  /* 0xfffffffe020b7810 */ /* 0x000fc80007f3e0ff */
[----:B------:R-:W-:Y:S02]  /*0280*/  IADD3 R10, PT, PT, R13, R9, RZ ;  /* 0x000000090d0a7210 */ /* 0x000fe40007ffe0ff */
[----:B------:R-:W-:-:S03]  /*0290*/  IADD3.X R9, PT, PT, R5, -0x1, RZ, P1, !PT ;  /* 0xffffffff05097810 */ /* 0x000fc60000ffe4ff */
[-C--:B------:R-:W-:Y:S02]  /*02a0*/  IMAD R13, R10, R11.reuse, RZ ;  /* 0x0000000b0a0d7224 */ /* 0x080fe400078e02ff */
[----:B------:R-:W-:-:S04]  /*02b0*/  IMAD.WIDE.U32 R10, R12, R11, RZ ;  /* 0x0000000b0c0a7225 */ /* 0x000fc800078e00ff */
[----:B------:R-:W-:Y:S01]  /*02c0*/  IMAD R9, R9, R12, R13 ;  /* 0x0000000c09097224 */ /* 0x000fe200078e020d */
[----:B------:R-:W-:-:S03]  /*02d0*/  IADD3 R13, P1, PT, R2, -0x1, RZ ;  /* 0xffffffff020d7810 */ /* 0x000fc60007f3e0ff */
[----:B------:R-:W-:Y:S01]  /*02e0*/  IMAD.IADD R12, R11, 0x1, R9 ;  /* 0x000000010b0c7824 */ /* 0x000fe200078e0209 */
[----:B------:R-:W-:-:S03]  /*02f0*/  IADD3.X R9, PT, PT, R5, -0x1, RZ, P1, !PT ;  /* 0xffffffff05097810 */ /* 0x000fc60000ffe4ff */
[-C--:B------:R-:W-:Y:S02]  /*0300*/  IMAD R11, R12, R13.reuse, RZ ;  /* 0x0000000d0c0b7224 */ /* 0x080fe400078e02ff */
[----:B------:R-:W-:-:S04]  /*0310*/  IMAD.WIDE.U32 R12, R10, R13, RZ ;  /* 0x0000000d0a0c7225 */ /* 0x000fc800078e00ff */
[----:B------:R-:W-:Y:S02]  /*0320*/  IMAD R9, R9, R10, R11 ;  /* 0x0000000a09097224 */ /* 0x000fe400078e020b */
[----:B------:R-:W-:-:S03]  /*0330*/  IMAD.WIDE.U32 R10, R12, R2, RZ ;  /* 0x000000020c0a7225 */ /* 0x000fc600078e00ff */
[----:B------:R-:W-:Y:S02]  /*0340*/  IADD3 R9, PT, PT, R13, R9, RZ ;  /* 0x000000090d097210 */ /* 0x000fe40007ffe0ff */
[----:B------:R-:W-:-:S03]  /*0350*/  IADD3 R13, P1, PT, R2, 0x1, RZ ;  /* 0x00000001020d7810 */ /* 0x000fc60007f3e0ff */
[----:B------:R-:W-:-:S04]  /*0360*/  IMAD R9, R9, R2, RZ ;  /* 0x0000000209097224 */ /* 0x000fc800078e02ff */
[----:B------:R-:W-:-:S05]  /*0370*/  IMAD R9, R5, R12, R9 ;  /* 0x0000000c05097224 */ /* 0x000fca00078e0209 */
[----:B------:R-:W-:Y:S01]  /*0380*/  IADD3 R12, PT, PT, R11, R9, RZ ;  /* 0x000000090b0c7210 */ /* 0x000fe20007ffe0ff */
[----:B------:R-:W-:-:S04]  /*0390*/  IMAD.X R9, RZ, RZ, R5, P1 ;  /* 0x000000ffff097224 */ /* 0x000fc800008e0605 */
[-C--:B------:R-:W-:Y:S02]  /*03a0*/  IMAD R11, R12, R13.reuse, RZ ;  /* 0x0000000d0c0b7224 */ /* 0x080fe400078e02ff */
[----:B------:R-:W-:-:S04]  /*03b0*/  IMAD.WIDE.U32 R12, R10, R13, RZ ;  /* 0x0000000d0a0c7225 */ /* 0x000fc800078e00ff */
[----:B------:R-:W-:Y:S01]  /*03c0*/  IMAD R9, R9, R10, R11 ;  /* 0x0000000a09097224 */ /* 0x000fe200078e020b */
[----:B------:R-:W-:-:S04]  /*03d0*/  IADD3 R11, P1, PT, R2, 0x2, RZ ;  /* 0x00000002020b7810 */ /* 0x000fc80007f3e0ff */
[----:B------:R-:W-:Y:S02]  /*03e0*/  IADD3 R10, PT, PT, R13, R9, RZ ;  /* 0x000000090d0a7210 */ /* 0x000fe40007ffe0ff */
[----:B------:R-:W-:-:S03]  /*03f0*/  IADD3.X R9, PT, PT, RZ, R5, RZ, P1, !PT ;  /* 0x00000005ff097210 */ /* 0x000fc60000ffe4ff */
[-C--:B------:R-:W-:Y:S02]  /*0400*/  IMAD R13, R10, R11.reuse, RZ ;  /* 0x0000000b0a0d7224 */ /* 0x080fe400078e02ff */
[----:B------:R-:W-:-:S04]  /*0410*/  IMAD.WIDE.U32 R10, R12, R11, RZ ;  /* 0x0000000b0c0a7225 */ /* 0x000fc800078e00ff */
[----:B------:R-:W-:Y:S01]  /*0420*/  IMAD R9, R9, R12, R13 ;  /* 0x0000000c09097224 */ /* 0x000fe200078e020d */
[----:B------:R-:W-:-:S03]  /*0430*/  IADD3 R13, P1, PT, R2, 0x3, RZ ;  /* 0x00000003020d7810 */ /* 0x000fc60007f3e0ff */
[----:B------:R-:W-:Y:S01]  /*0440*/  IMAD.IADD R12, R11, 0x1, R9 ;  /* 0x000000010b0c7824 */ /* 0x000fe200078e0209 */
[----:B------:R-:W-:-:S03]  /*0450*/  IADD3.X R9, PT, PT, RZ, R5, RZ, P1, !PT ;  /* 0x00000005ff097210 */ /* 0x000fc60000ffe4ff */
[-C--:B------:R-:W-:Y:S02]  /*0460*/  IMAD R11, R12, R13.reuse, RZ ;  /* 0x0000000d0c0b7224 */ /* 0x080fe400078e02ff */
[----:B------:R-:W-:-:S04]  /*0470*/  IMAD.WIDE.U32 R12, R10, R13, RZ ;  /* 0x0000000d0a0c7225 */ /* 0x000fc800078e00ff */
[----:B------:R-:W-:Y:S01]  /*0480*/  IMAD R9, R9, R10, R11 ;  /* 0x0000000a09097224 */ /* 0x000fe200078e020b */
[----:B------:R-:W-:-:S04]  /*0490*/  IADD3 R10, P1, PT, R2, 0x4, RZ ;  /* 0x00000004020a7810 */ /* 0x000fc80007f3e0ff */
        /* <DEDUP_REMOVED lines=47> */
[C---:B------:R-:W-:Y:S02]  /*0790*/  IADD3 R10, P1, PT, R2.reuse, 0xc, RZ ;  /* 0x0000000c020a7810 */ /* 0x040fe40007f3e0ff */
[----:B------:R-:W-:Y:S01]  /*07a0*/  IADD3 R2, P2, PT, R2, 0x10, RZ ;  /* 0x0000001002027810 */ /* 0x000fe20007f5e0ff */
[----:B------:R-:W-:Y:S01]  /*07b0*/  IMAD.IADD R9, R13, 0x1, R9 ;  /* 0x000000010d097824 */ /* 0x000fe200078e0209 */
[-C--:B------:R-:W-:Y:S02]  /*07c0*/  IADD3.X R13, PT, PT, RZ, R5.reuse, RZ, P1, !PT ;  /* 0x00000005ff0d7210 */ /* 0x080fe40000ffe4ff */
[----:B------:R-:W-:Y:S01]  /*07d0*/  ISETP.GE.AND P1, PT, R8, -0xc, PT ;  /* 0xfffffff40800780c */ /* 0x000fe20003f26270 */
[-C--:B------:R-:W-:Y:S01]  /*07e0*/  IMAD R9, R9, R10.reuse, RZ ;  /* 0x0000000a09097224 */ /* 0x080fe200078e02ff */
[----:B------:R-:W-:Y:S01]  /*07f0*/  IADD3.X R5, PT, PT, RZ, R5, RZ, P2, !PT ;  /* 0x00000005ff057210 */ /* 0x000fe200017fe4ff */
[----:B------:R-:W-:-:S04]  /*0800*/  IMAD.WIDE.U32 R10, R12, R10, RZ ;  /* 0x0000000a0c0a7225 */ /* 0x000fc800078e00ff */
[----:B------:R-:W-:-:S04]  /*0810*/  IMAD R13, R13, R12, R9 ;  /* 0x0000000c0d0d7224 */ /* 0x000fc800078e0209 */
[----:B------:R-:W-:Y:S02]  /*0820*/  IMAD.IADD R12, R11, 0x1, R13 ;  /* 0x000000010b0c7824 */ /* 0x000fe400078e020d */
[----:B------:R-:W-:Y:S05]  /*0830*/  @!P1 BRA `(.L_x_7) ;  /* 0xfffffff800709947 */ /* 0x000fea000383ffff */
.L_x_6:
[----:B------:R-:W-:Y:S05]  /*0840*/  BSYNC.RECONVERGENT B3 ;  /* 0x0000000000037941 */ /* 0x000fea0003800200 */
.L_x_5:
[----:B------:R-:W-:Y:S01]  /*0850*/  IMAD.MOV R9, RZ, RZ, -R8 ;  /* 0x000000ffff097224 */ /* 0x000fe200078e0a08 */
[----:B------:R-:W-:Y:S04]  /*0860*/  BSSY.RECONVERGENT B3, `(.L_x_8) ;  /* 0x0000036000037945 */ /* 0x000fe80003800200 */
[----:B------:R-:W-:-:S13]  /*0870*/  ISETP.GT.AND P1, PT, R9, 0x4, PT ;  /* 0x000000040900780c */ /* 0x000fda0003f24270 */
[----:B------:R-:W-:Y:S05]  /*0880*/  @!P1 BRA `(.L_x_9) ;  /* 0x0000000000cc9947 */ /* 0x000fea0003800000 */
        /* <DEDUP_REMOVED lines=13> */
[----:B------:R-:W-:-:S04]  /*0960*/  IADD3 R13, P0, PT, R2, -0x1, RZ ;  /* 0xffffffff020d7810 */ /* 0x000fc80007f1e0ff */
[----:B------:R-:W-:Y:S02]  /*0970*/  IADD3 R12, PT, PT, R11, R9, RZ ;  /* 0x000000090b0c7210 */ /* 0x000fe40007ffe0ff */
[----:B------:R-:W-:-:S03]  /*0980*/  IADD3.X R9, PT, PT, R5, -0x1, RZ, P0, !PT ;  /* 0xffffffff05097810 */ /* 0x000fc600007fe4ff */
[-C--:B------:R-:W-:Y:S02]  /*0990*/  IMAD R11, R12, R13.reuse, RZ ;  /* 0x0000000d0c0b7224 */ /* 0x080fe400078e02ff */
[----:B------:R-:W-:-:S04]  /*09a0*/  IMAD.WIDE.U32 R12, R10, R13, RZ ;  /* 0x0000000d0a0c7225 */ /* 0x000fc800078e00ff */
[----:B------:R-:W-:Y:S02]  /*09b0*/  IMAD R9, R9, R10, R11 ;  /* 0x0000000a09097224 */ /* 0x000fe400078e020b */
[----:B------:R-:W-:-:S04]  /*09c0*/  IMAD.WIDE.U32 R10, R12, R2, RZ ;  /* 0x000000020c0a7225 */ /* 0x000fc800078e00ff */
[----:B------:R-:W-:Y:S01]  /*09d0*/  IMAD.IADD R9, R13, 0x1, R9 ;  /* 0x000000010d097824 */ /* 0x000fe200078e0209 */
[----:B------:R-:W-:-:S03]  /*09e0*/  IADD3 R13, P0, PT, R2, 0x1, RZ ;  /* 0x00000001020d7810 */ /* 0x000fc60007f1e0ff */
[----:B------:R-:W-:-:S04]  /*09f0*/  IMAD R9, R9, R2, RZ ;  /* 0x0000000209097224 */ /* 0x000fc800078e02ff */
[----:B------:R-:W-:-:S05]  /*0a00*/  IMAD R9, R5, R12, R9 ;  /* 0x0000000c05097224 */ /* 0x000fca00078e0209 */
[----:B------:R-:W-:Y:S02]  /*0a10*/  IADD3 R12, PT, PT, R11, R9, RZ ;  /* 0x000000090b0c7210 */ /* 0x000fe40007ffe0ff */
        /* <DEDUP_REMOVED lines=17> */
[----:B------:R-:W-:Y:S02]  /*0b30*/  IADD3 R2, P1, PT, R2, 0x8, RZ ;  /* 0x0000000802027810 */ /* 0x000fe40007f3e0ff */
[----:B------:R-:W-:Y:S01]  /*0b40*/  IADD3 R9, PT, PT, R13, R9, RZ ;  /* 0x000000090d097210 */ /* 0x000fe20007ffe0ff */
[--C-:B------:R-:W-:Y:S01]  /*0b50*/  IMAD.X R13, RZ, RZ, R5.reuse, P0 ;  /* 0x000000ffff0d7224 */ /* 0x100fe200000e0605 */
[----:B------:R-:W-:Y:S01]  /*0b60*/  PLOP3.LUT P0, PT, PT, PT, PT, 0x8, 0x80 ;  /* 0x000000000080781c */ /* 0x000fe20003f0e170 */
[----:B------:R-:W-:Y:S02]  /*0b70*/  IMAD.X R5, RZ, RZ, R5, P1 ;  /* 0x000000ffff057224 */ /* 0x000fe400008e0605 */
[----:B------:R-:W-:-:S02]  /*0b80*/  IMAD R9, R9, R10, RZ ;  /* 0x0000000a09097224 */ /* 0x000fc400078e02ff */
[----:B------:R-:W-:-:S04]  /*0b90*/  IMAD.WIDE.U32 R10, R12, R10, RZ ;  /* 0x0000000a0c0a7225 */ /* 0x000fc800078e00ff */
[----:B------:R-:W-:-:S05]  /*0ba0*/  IMAD R13, R13, R12, R9 ;  /* 0x0000000c0d0d7224 */ /* 0x000fca00078e0209 */
[----:B------:R-:W-:-:S07]  /*0bb0*/  IADD3 R12, PT, PT, R11, R13, RZ ;  /* 0x0000000d0b0c7210 */ /* 0x000fce0007ffe0ff */
.L_x_9:
[----:B------:R-:W-:Y:S05]  /*0bc0*/  BSYNC.RECONVERGENT B3 ;  /* 0x0000000000037941 */ /* 0x000fea0003800200 */
.L_x_8:
[----:B------:R-:W-:-:S13]  /*0bd0*/  ISETP.NE.OR P0, PT, R8, RZ, P0 ;  /* 0x000000ff0800720c */ /* 0x000fda0000705670 */
[----:B------:R-:W-:Y:S05]  /*0be0*/  @!P0 BREAK.RELIABLE B0 ;  /* 0x0000000000008942 */ /* 0x000fea0003800100 */
[----:B------:R-:W-:Y:S05]  /*0bf0*/  @!P0 BRA `(.L_x_10) ;  /* 0x0000000000748947 */ /* 0x000fea0003800000 */
.L_x_4:
[----:B------:R-:W-:Y:S05]  /*0c00*/  BSYNC.RELIABLE B0 ;  /* 0x0000000000007941 */ /* 0x000fea0003800100 */
.L_x_3:
[----:B------:R-:W-:Y:S01]  /*0c10*/  IADD3 R13, P0, PT, R2, -0x3, RZ ;  /* 0xfffffffd020d7810 */ /* 0x000fe20007f1e0ff */
[----:B------:R-:W-:Y:S01]  /*0c20*/  VIADD R8, R8, 0x4 ;  /* 0x0000000408087836 */ /* 0x000fe20000000000 */
[----:B------:R-:W-:Y:S02]  /*0c30*/  IADD3 R3, PT, PT, R3, 0x4, RZ ;  /* 0x0000000403037810 */ /* 0x000fe40007ffe0ff */
[----:B------:R-:W-:Y:S01]  /*0c40*/  IADD3.X R9, PT, PT, R5, -0x1, RZ, P0, !PT ;  /* 0xffffffff05097810 */ /* 0x000fe200007fe4ff */
        /* <DEDUP_REMOVED lines=11> */
[----:B------:R-:W-:Y:S02]  /*0d00*/  IADD3.X R9, PT, PT, R5, -0x1, RZ, P0, !PT ;  /* 0xffffffff05097810 */ /* 0x000fe400007fe4ff */
[----:B------:R-:W-:Y:S01]  /*0d10*/  ISETP.NE.AND P0, PT, R8, RZ, PT ;  /* 0x000000ff0800720c */ /* 0x000fe20003f05270 */
[-C--:B------:R-:W-:Y:S02]  /*0d20*/  IMAD R11, R13, R12.reuse, RZ ;  /* 0x0000000c0d0b7224 */ /* 0x080fe400078e02ff */
[----:B------:R-:W-:-:S04]  /*0d30*/  IMAD.WIDE.U32 R12, R10, R12, RZ ;  /* 0x0000000c0a0c7225 */ /* 0x000fc800078e00ff */
[----:B------:R-:W-:-:S05]  /*0d40*/  IMAD R11, R9, R10, R11 ;  /* 0x0000000a090b7224 */ /* 0x000fca00078e020b */
[----:B------:R-:W-:-:S05]  /*0d50*/  IADD3 R11, PT, PT, R13, R11, RZ ;  /* 0x0000000b0d0b7210 */ /* 0x000fca0007ffe0ff */
[-C--:B------:R-:W-:Y:S02]  /*0d60*/  IMAD R9, R11, R2.reuse, RZ ;  /* 0x000000020b097224 */ /* 0x080fe400078e02ff */
[----:B------:R-:W-:Y:S01]  /*0d70*/  IMAD.WIDE.U32 R10, R12, R2, RZ ;  /* 0x000000020c0a7225 */ /* 0x000fe200078e00ff */
[----:B------:R-:W-:-:S03]  /*0d80*/  IADD3 R2, P1, PT, R2, 0x4, RZ ;  /* 0x0000000402027810 */ /* 0x000fc60007f3e0ff */
[----:B------:R-:W-:Y:S01]  /*0d90*/  IMAD R9, R5, R12, R9 ;  /* 0x0000000c05097224 */ /* 0x000fe200078e0209 */
[----:B------:R-:W-:-:S04]  /*0da0*/  IADD3.X R5, PT, PT, RZ, R5, RZ, P1, !PT ;  /* 0x00000005ff057210 */ /* 0x000fc80000ffe4ff */
[----:B------:R-:W-:Y:S01]  /*0db0*/  IADD3 R12, PT, PT, R11, R9, RZ ;  /* 0x000000090b0c7210 */ /* 0x000fe20007ffe0ff */
[----:B------:R-:W-:Y:S06]  /*0dc0*/  @P0 BRA `(.L_x_3) ;  /* 0xfffffffc00900947 */ /* 0x000fec000383ffff */
.L_x_10:
[----:B------:R-:W-:Y:S05]  /*0dd0*/  BSYNC.RECONVERGENT B1 ;  /* 0x0000000000017941 */ /* 0x000fea0003800200 */
.L_x_2:
[----:B------:R-:W-:-:S07]  /*0de0*/  VIADD R3, R3, 0x1 ;  /* 0x0000000103037836 */ /* 0x000fce0000000000 */
.L_x_1:
[----:B------:R-:W-:Y:S05]  /*0df0*/  BSYNC.RECONVERGENT B2 ;  /* 0x0000000000027941 */ /* 0x000fea0003800200 */
.L_x_0:
[----:B------:R-:W-:Y:S05]  /*0e00*/  WARPSYNC.ALL ;  /* 0x0000000000007948 */ /* 0x000fea0003800000 */
[----:B------:R-:W-:Y:S01]  /*0e10*/  ISETP.NE.AND P0, PT, R4, RZ, PT ;  /* 0x000000ff0400720c */ /* 0x000fe20003f05270 */
[----:B------:R-:W-:Y:S01]  /*0e20*/  BSSY.RECONVERGENT B0, `(.L_x_11) ;  /* 0x0000010000007945 */ /* 0x000fe20003800200 */
[----:B------:R-:W-:-:S11]  /*0e30*/  MOV R2, 0x0 ;  /* 0x0000000000027802 */ /* 0x000fd60000000f00 */
[----:B------:R-:W-:Y:S05]  /*0e40*/  @!P0 BRA `(.L_x_12) ;  /* 0x0000000000348947 */ /* 0x000fea0003800000 */
[----:B------:R-:W-:Y:S01]  /*0e50*/  HFMA2 R11, -RZ, RZ, 0, 0 ;  /* 0x00000000ff0b7431 */ /* 0x000fe200000001ff */
[----:B------:R-:W-:Y:S02]  /*0e60*/  MOV R9, R3 ;  /* 0x0000000300097202 */ /* 0x000fe40000000f00 */
[----:B------:R-:W-:-:S07]  /*0e70*/  IADD3 R3, PT, PT, -R4, RZ, RZ ;  /* 0x000000ff04037210 */ /* 0x000fce0007ffe1ff */
.L_x_13:
[----:B------:R-:W-:Y:S02]  /*0e80*/  VIADD R3, R3, 0x1 ;  /* 0x0000000103037836 */ /* 0x000fe40000000000 */
[-C--:B------:R-:W-:Y:S02]  /*0e90*/  IMAD R12, R12, R9.reuse, RZ ;  /* 0x000000090c0c7224 */ /* 0x080fe400078e02ff */
[C---:B------:R-:W-:Y:S01]  /*0ea0*/  IMAD.WIDE.U32 R4, R10.reuse, R9, RZ ;  /* 0x000000090a047225 */ /* 0x040fe200078e00ff */
[----:B------:R-:W-:Y:S02]  /*0eb0*/  ISETP.NE.AND P0, PT, R3, RZ, PT ;  /* 0x000000ff0300720c */ /* 0x000fe40003f05270 */
[----:B------:R-:W-:Y:S01]  /*0ec0*/  IADD3 R9, P1, PT, R9, 0x1, RZ ;  /* 0x0000000109097810 */ /* 0x000fe20007f3e0ff */
[-C--:B------:R-:W-:Y:S01]  /*0ed0*/  IMAD R13, R10, R11.reuse, R12 ;  /* 0x0000000b0a0d7224 */ /* 0x080fe200078e020c */
[----:B------:R-:W-:Y:S02]  /*0ee0*/  MOV R10, R4 ;  /* 0x00000004000a7202 */ /* 0x000fe40000000f00 */
[----:B------:R-:W-:-:S02]  /*0ef0*/  IADD3.X R11, PT, PT, RZ, R11, RZ, P1, !PT ;  /* 0x0000000bff0b7210 */ /* 0x000fc40000ffe4ff */
[----:B------:R-:W-:-:S05]  /*0f00*/  IADD3 R12, PT, PT, R5, R13, RZ ;  /* 0x0000000d050c7210 */ /* 0x000fca0007ffe0ff */
[----:B------:R-:W-:Y:S05]  /*0f10*/  @P0 BRA `(.L_x_13) ;  /* 0xfffffffc00d80947 */ /* 0x000fea000383ffff */
.L_x_12:
[----:B------:R-:W-:Y:S05]  /*0f20*/  BSYNC.RECONVERGENT B0 ;  /* 0x0000000000007941 */ /* 0x000fea0003800200 */
.L_x_11:
[----:B------:R-:W-:Y:S01]  /*0f30*/  IMAD.MOV.U32 R8, RZ, RZ, R10 ;  /* 0x000000ffff087224 */ /* 0x000fe200078e000a */
[----:B------:R-:W-:Y:S01]  /*0f40*/  MOV R9, R12 ;  /* 0x0000000c00097202 */ /* 0x000fe20000000f00 */
[----:B------:R0:W-:Y:S01]  /*0f50*/  STL [R1], R0 ;  /* 0x0000000001007387 */ /* 0x0001e20000100800 */
[----:B------:R-:W1:Y:S01]  /*0f60*/  LDC.64 R2, c[0x4][R2] ;  /* 0x0100000002027b82 */ /* 0x000e620000000a00 */
[----:B------:R-:W2:Y:S02]  /*0f70*/  LDCU.64 UR4, c[0x4][0x8] ;  /* 0x01000100ff0477ac */ /* 0x000ea40008000a00 */
[----:B------:R0:W-:Y:S01]  /*0f80*/  STL.64 [R1+0x8], R8 ;  /* 0x0000080801007387 */ /* 0x0001e20000100a00 */
[----:B--2---:R-:W-:Y:S02]  /*0f90*/  MOV R4, UR4 ;  /* 0x0000000400047c02 */ /* 0x004fe40008000f00 */
[----:B0-----:R-:W-:-:S07]  /*0fa0*/  MOV R5, UR5 ;  /* 0x0000000500057c02 */ /* 0x001fce0008000f00 */
[----:B------:R-:W-:-:S07]  /*0fb0*/  LEPC R20, `(.L_x_14) ;  /* 0x000000001014794e */ /* 0x000fce0000000000 */
[----:B-1----:R-:W-:Y:S05]  /*0fc0*/  CALL.ABS.NOINC R2 ;  /* 0x0000000002007343 */ /* 0x002fea0003c00000 */
.L_x_14:
[----:B------:R-:W-:Y:S05]  /*0fd0*/  EXIT ;  /* 0x000000000000794d */ /* 0x000fea0003800000 */
.L_x_15:
[----:B------:R-:W-:-:S00]  /*0fe0*/  BRA `(.L_x_15) ;  /* 0xfffffffc00fc7947 */ /* 0x000fc0000383ffff */
[----:B------:R-:W-:-:S00]  /*0ff0*/  NOP ;  /* 0x0000000000007918 */ /* 0x000fc00000000000 */
        /* <DEDUP_REMOVED lines=8> */
.L_x_16:


//--------------------- .nv.global.init           --------------------------
	.section	.nv.global.init,"aw",@progbits
.nv.global.init:
	.type		$str,@object
	.size		$str,(.L_0 - $str)
$str:
        /*0000*/ 	.byte	0x25, 0x64, 0x21, 0x3d, 0x25, 0x6c, 0x6c, 0x75, 0x0a, 0x00
.L_0:


//--------------------- .nv.shared.reserved.0     --------------------------
	.section	.nv.shared.reserved.0,"aw",@nobits
	.weak		__nv_reservedSMEM_offset_0_alias
	.size		__nv_reservedSMEM_offset_0_alias, 0, 64
	.other		__nv_reservedSMEM_offset_0_alias,@"STO_CUDA_RESERVED_SHARED STV_DEFAULT"
__nv_reservedSMEM_offset_0_alias:
	.zero		0
	.zero		64


//--------------------- .nv.constant0._Z16factorial_kernelv --------------------------
	.section	.nv.constant0._Z16factorial_kernelv,"a",@progbits
	.sectionflags	@""
	.align	4
.nv.constant0._Z16factorial_kernelv:
	.zero		896


//--------------------- SYMBOLS --------------------------

	.type		.nv.reservedSmem.offset0,@object
	.size		.nv.reservedSmem.offset0,0x4
	.type		vprintf,@function
